//
// Generated by NVIDIA NVVM Compiler
//
// Compiler Build ID: CL-36424714
// Cuda compilation tools, release 13.0, V13.0.88
// Based on NVVM 20.0.0
//

.version 9.0
.target sm_100
.address_size 64

	// .globl	_ZN3cub18CUB_300001_SM_10006detail11EmptyKernelIvEEvv
.global .align 1 .b8 _ZN41_INTERNAL_09da4556_4_k_cu_949374d2_2829874cuda3std3__45__cpo5beginE[1];
.global .align 1 .b8 _ZN41_INTERNAL_09da4556_4_k_cu_949374d2_2829874cuda3std3__45__cpo3endE[1];
.global .align 1 .b8 _ZN41_INTERNAL_09da4556_4_k_cu_949374d2_2829874cuda3std3__45__cpo6cbeginE[1];
.global .align 1 .b8 _ZN41_INTERNAL_09da4556_4_k_cu_949374d2_2829874cuda3std3__45__cpo4cendE[1];
.global .align 1 .b8 _ZN41_INTERNAL_09da4556_4_k_cu_949374d2_2829874cuda3std3__45__cpo6rbeginE[1];
.global .align 1 .b8 _ZN41_INTERNAL_09da4556_4_k_cu_949374d2_2829874cuda3std3__45__cpo4rendE[1];
.global .align 1 .b8 _ZN41_INTERNAL_09da4556_4_k_cu_949374d2_2829874cuda3std3__45__cpo7crbeginE[1];
.global .align 1 .b8 _ZN41_INTERNAL_09da4556_4_k_cu_949374d2_2829874cuda3std3__45__cpo5crendE[1];
.global .align 1 .b8 _ZN41_INTERNAL_09da4556_4_k_cu_949374d2_2829874cuda3std3__443_GLOBAL__N__09da4556_4_k_cu_949374d2_2829876ignoreE[1];
.global .align 1 .b8 _ZN41_INTERNAL_09da4556_4_k_cu_949374d2_2829874cuda3std3__419piecewise_constructE[1];
.global .align 1 .b8 _ZN41_INTERNAL_09da4556_4_k_cu_949374d2_2829874cuda3std3__48in_placeE[1];
.global .align 1 .b8 _ZN41_INTERNAL_09da4556_4_k_cu_949374d2_2829874cuda3std3__420unreachable_sentinelE[1];
.global .align 1 .b8 _ZN41_INTERNAL_09da4556_4_k_cu_949374d2_2829874cuda3std3__47nulloptE[1];
.global .align 1 .b8 _ZN41_INTERNAL_09da4556_4_k_cu_949374d2_2829874cuda3std3__48unexpectE[1];
.global .align 1 .b8 _ZN41_INTERNAL_09da4556_4_k_cu_949374d2_2829874cuda3std6ranges3__45__cpo4swapE[1];
.global .align 1 .b8 _ZN41_INTERNAL_09da4556_4_k_cu_949374d2_2829874cuda3std6ranges3__45__cpo9iter_moveE[1];
.global .align 1 .b8 _ZN41_INTERNAL_09da4556_4_k_cu_949374d2_2829874cuda3std6ranges3__45__cpo5beginE[1];
.global .align 1 .b8 _ZN41_INTERNAL_09da4556_4_k_cu_949374d2_2829874cuda3std6ranges3__45__cpo3endE[1];
.global .align 1 .b8 _ZN41_INTERNAL_09da4556_4_k_cu_949374d2_2829874cuda3std6ranges3__45__cpo6cbeginE[1];
.global .align 1 .b8 _ZN41_INTERNAL_09da4556_4_k_cu_949374d2_2829874cuda3std6ranges3__45__cpo4cendE[1];
.global .align 1 .b8 _ZN41_INTERNAL_09da4556_4_k_cu_949374d2_2829874cuda3std6ranges3__45__cpo7advanceE[1];
.global .align 1 .b8 _ZN41_INTERNAL_09da4556_4_k_cu_949374d2_2829874cuda3std6ranges3__45__cpo9iter_swapE[1];
.global .align 1 .b8 _ZN41_INTERNAL_09da4556_4_k_cu_949374d2_2829874cuda3std6ranges3__45__cpo4nextE[1];
.global .align 1 .b8 _ZN41_INTERNAL_09da4556_4_k_cu_949374d2_2829874cuda3std6ranges3__45__cpo4prevE[1];
.global .align 1 .b8 _ZN41_INTERNAL_09da4556_4_k_cu_949374d2_2829874cuda3std6ranges3__45__cpo4dataE[1];
.global .align 1 .b8 _ZN41_INTERNAL_09da4556_4_k_cu_949374d2_2829874cuda3std6ranges3__45__cpo5cdataE[1];
.global .align 1 .b8 _ZN41_INTERNAL_09da4556_4_k_cu_949374d2_2829874cuda3std6ranges3__45__cpo4sizeE[1];
.global .align 1 .b8 _ZN41_INTERNAL_09da4556_4_k_cu_949374d2_2829874cuda3std6ranges3__45__cpo5ssizeE[1];
.global .align 1 .b8 _ZN41_INTERNAL_09da4556_4_k_cu_949374d2_2829874cuda3std6ranges3__45__cpo8distanceE[1];
.global .align 1 .b8 _ZN41_INTERNAL_09da4556_4_k_cu_949374d2_2829876thrust24THRUST_300001_SM_1000_NS6system6detail10sequential3seqE[1];
.global .align 1 .b8 _ZN41_INTERNAL_09da4556_4_k_cu_949374d2_2829876thrust24THRUST_300001_SM_1000_NS12placeholders2_1E[1];
.global .align 1 .b8 _ZN41_INTERNAL_09da4556_4_k_cu_949374d2_2829876thrust24THRUST_300001_SM_1000_NS12placeholders2_2E[1];
.global .align 1 .b8 _ZN41_INTERNAL_09da4556_4_k_cu_949374d2_2829876thrust24THRUST_300001_SM_1000_NS12placeholders2_3E[1];
.global .align 1 .b8 _ZN41_INTERNAL_09da4556_4_k_cu_949374d2_2829876thrust24THRUST_300001_SM_1000_NS12placeholders2_4E[1];
.global .align 1 .b8 _ZN41_INTERNAL_09da4556_4_k_cu_949374d2_2829876thrust24THRUST_300001_SM_1000_NS12placeholders2_5E[1];
.global .align 1 .b8 _ZN41_INTERNAL_09da4556_4_k_cu_949374d2_2829876thrust24THRUST_300001_SM_1000_NS12placeholders2_6E[1];
.global .align 1 .b8 _ZN41_INTERNAL_09da4556_4_k_cu_949374d2_2829876thrust24THRUST_300001_SM_1000_NS12placeholders2_7E[1];
.global .align 1 .b8 _ZN41_INTERNAL_09da4556_4_k_cu_949374d2_2829876thrust24THRUST_300001_SM_1000_NS12placeholders2_8E[1];
.global .align 1 .b8 _ZN41_INTERNAL_09da4556_4_k_cu_949374d2_2829876thrust24THRUST_300001_SM_1000_NS12placeholders2_9E[1];
.global .align 1 .b8 _ZN41_INTERNAL_09da4556_4_k_cu_949374d2_2829876thrust24THRUST_300001_SM_1000_NS12placeholders3_10E[1];

.visible .entry _ZN3cub18CUB_300001_SM_10006detail11EmptyKernelIvEEvv()
{


	ret;

}


// ===== COMPILED SASS (sm_100) =====

	.target	sm_100

	.elftype	@"ET_EXEC"


//--------------------- .note.nv.tkinfo           --------------------------
	.section	.note.nv.tkinfo,"",@"SHT_NOTE"
	.sectionflags	@"SHF_NOTE_NV_TKINFO"
	.tkinfo
        /*0018*/ 	.word	0x00000002
        /*0030*/ 	.string	""
        /*0030*/ 	.string	"ptxas"
        /*0030*/ 	.string	"Cuda compilation tools, release 13.0, V13.0.88"
        /*0030*/ 	.string	"Build cuda_13.0.r13.0/compiler.36424714_0"
        /*0030*/ 	.string	"-arch sm_100 -m 64 "



//--------------------- .note.nv.cuinfo           --------------------------
	.section	.note.nv.cuinfo,"",@"SHT_NOTE"
	.sectionflags	@"SHF_NOTE_NV_CUINFO"
        /*0018*/ 	.short	0x0002
        /*001a*/ 	.short	0x0064
        /*001c*/ 	.short	0x0082
	.zero		2


//--------------------- .nv.info                  --------------------------
	.section	.nv.info,"",@"SHT_CUDA_INFO"
	.align	4


	//----- nvinfo : EIATTR_REGCOUNT
	.align		4
        /*0000*/ 	.byte	0x04, 0x2f
        /*0002*/ 	.short	(.L_41 - .L_40)
	.align		4
.L_40:
        /*0004*/ 	.word	index@(_ZN3cub18CUB_300001_SM_10006detail11EmptyKernelIvEEvv)
        /*0008*/ 	.word	0x00000004


	//----- nvinfo : EIATTR_FRAME_SIZE
	.align		4
.L_41:
        /*000c*/ 	.byte	0x04, 0x11
        /*000e*/ 	.short	(.L_43 - .L_42)
	.align		4
.L_42:
        /*0010*/ 	.word	index@(_ZN3cub18CUB_300001_SM_10006detail11EmptyKernelIvEEvv)
        /*0014*/ 	.word	0x00000000


	//----- nvinfo : EIATTR_MIN_STACK_SIZE
	.align		4
.L_43:
        /*0018*/ 	.byte	0x04, 0x12
        /*001a*/ 	.short	(.L_45 - .L_44)
	.align		4
.L_44:
        /*001c*/ 	.word	index@(_ZN3cub18CUB_300001_SM_10006detail11EmptyKernelIvEEvv)
        /*0020*/ 	.word	0x00000000
.L_45:


//--------------------- .nv.compat                --------------------------
	.section	.nv.compat,"",@"SHT_CUDA_COMPAT_INFO"
	.align	4
        /*0000*/ 	.byte	0x02, 0x09, 0x00, 0x00, 0x02, 0x02, 0x01, 0x00, 0x02, 0x05, 0x05, 0x00, 0x03, 0x07, 0x01, 0x01
        /*0010*/ 	.byte	0x02, 0x03, 0x00, 0x00, 0x02, 0x06, 0x01, 0x00, 0x04, 0x0b, 0x08, 0x00, 0x09, 0x00, 0x00, 0x00
        /*0020*/ 	.byte	0x00, 0x00, 0x00, 0x00


//--------------------- .nv.info._ZN3cub18CUB_300001_SM_10006detail11EmptyKernelIvEEvv --------------------------
	.section	.nv.info._ZN3cub18CUB_300001_SM_10006detail11EmptyKernelIvEEvv,"",@"SHT_CUDA_INFO"
	.sectionflags	@""
	.align	4


	//----- nvinfo : EIATTR_CUDA_API_VERSION
	.align		4
        /*0000*/ 	.byte	0x04, 0x37
        /*0002*/ 	.short	(.L_47 - .L_46)
.L_46:
        /*0004*/ 	.word	0x00000082


	//----- nvinfo : EIATTR_SPARSE_MMA_MASK
	.align		4
.L_47:
        /*0008*/ 	.byte	0x03, 0x50
        /*000a*/ 	.short	0x0000


	//----- nvinfo : EIATTR_MAXREG_COUNT
	.align		4
        /*000c*/ 	.byte	0x03, 0x1b
        /*000e*/ 	.short	0x00ff


	//----- nvinfo : EIATTR_MERCURY_ISA_VERSION
	.align		4
        /*0010*/ 	.byte	0x03, 0x5f
        /*0012*/ 	.short	0x0101


	//----- nvinfo : EIATTR_VRC_CTA_INIT_COUNT
	.align		4
        /*0014*/ 	.byte	0x02, 0x4a
	.zero		1
	.zero		1


	//----- nvinfo : EIATTR_EXIT_INSTR_OFFSETS
	.align		4
        /*0018*/ 	.byte	0x04, 0x1c
        /*001a*/ 	.short	(.L_49 - .L_48)


	//   ....[0]....
.L_48:
        /*001c*/ 	.word	0x00000010


	//----- nvinfo : EIATTR_SW_WAR
	.align		4
.L_49:
        /*0020*/ 	.byte	0x04, 0x36
        /*0022*/ 	.short	(.L_51 - .L_50)
.L_50:
        /*0024*/ 	.word	0x00000008
.L_51:


//--------------------- .nv.callgraph             --------------------------
	.section	.nv.callgraph,"",@"SHT_CUDA_CALLGRAPH"
	.align	4
	.sectionentsize	8
	.align		4
        /*0000*/ 	.word	0x00000000
	.align		4
        /*0004*/ 	.word	0xffffffff
	.align		4
        /*0008*/ 	.word	0x00000000
	.align		4
        /*000c*/ 	.word	0xfffffffe
	.align		4
        /*0010*/ 	.word	0x00000000
	.align		4
        /*0014*/ 	.word	0xfffffffd
	.align		4
        /*0018*/ 	.word	0x00000000
	.align		4
        /*001c*/ 	.word	0xfffffffc


//--------------------- .nv.constant4             --------------------------
	.section	.nv.constant4,"a",@progbits
	.align	8
	.align		8
.nv.constant4:
        /*0000*/ 	.dword	_ZN41_INTERNAL_09da4556_4_k_cu_949374d2_2830684cuda3std3__45__cpo5beginE
	.align		8
        /*0008*/ 	.dword	_ZN41_INTERNAL_09da4556_4_k_cu_949374d2_2830684cuda3std3__45__cpo3endE
	.align		8
        /*0010*/ 	.dword	_ZN41_INTERNAL_09da4556_4_k_cu_949374d2_2830684cuda3std3__45__cpo6cbeginE
	.align		8
        /*0018*/ 	.dword	_ZN41_INTERNAL_09da4556_4_k_cu_949374d2_2830684cuda3std3__45__cpo4cendE
	.align		8
        /*0020*/ 	.dword	_ZN41_INTERNAL_09da4556_4_k_cu_949374d2_2830684cuda3std3__45__cpo6rbeginE
	.align		8
        /*0028*/ 	.dword	_ZN41_INTERNAL_09da4556_4_k_cu_949374d2_2830684cuda3std3__45__cpo4rendE
	.align		8
        /*0030*/ 	.dword	_ZN41_INTERNAL_09da4556_4_k_cu_949374d2_2830684cuda3std3__45__cpo7crbeginE
	.align		8
        /*0038*/ 	.dword	_ZN41_INTERNAL_09da4556_4_k_cu_949374d2_2830684cuda3std3__45__cpo5crendE
	.align		8
        /*0040*/ 	.dword	_ZN41_INTERNAL_09da4556_4_k_cu_949374d2_2830684cuda3std3__443_GLOBAL__N__09da4556_4_k_cu_949374d2_2830686ignoreE
	.align		8
        /*0048*/ 	.dword	_ZN41_INTERNAL_09da4556_4_k_cu_949374d2_2830684cuda3std3__419piecewise_constructE
	.align		8
        /*0050*/ 	.dword	_ZN41_INTERNAL_09da4556_4_k_cu_949374d2_2830684cuda3std3__48in_placeE
	.align		8
        /*0058*/ 	.dword	_ZN41_INTERNAL_09da4556_4_k_cu_949374d2_2830684cuda3std3__420unreachable_sentinelE
	.align		8
        /*0060*/ 	.dword	_ZN41_INTERNAL_09da4556_4_k_cu_949374d2_2830684cuda3std3__47nulloptE
	.align		8
        /*0068*/ 	.dword	_ZN41_INTERNAL_09da4556_4_k_cu_949374d2_2830684cuda3std3__48unexpectE
	.align		8
        /*0070*/ 	.dword	_ZN41_INTERNAL_09da4556_4_k_cu_949374d2_2830684cuda3std6ranges3__45__cpo4swapE
	.align		8
        /*0078*/ 	.dword	_ZN41_INTERNAL_09da4556_4_k_cu_949374d2_2830684cuda3std6ranges3__45__cpo9iter_moveE
	.align		8
        /*0080*/ 	.dword	_ZN41_INTERNAL_09da4556_4_k_cu_949374d2_2830684cuda3std6ranges3__45__cpo5beginE
	.align		8
        /*0088*/ 	.dword	_ZN41_INTERNAL_09da4556_4_k_cu_949374d2_2830684cuda3std6ranges3__45__cpo3endE
	.align		8
        /*0090*/ 	.dword	_ZN41_INTERNAL_09da4556_4_k_cu_949374d2_2830684cuda3std6ranges3__45__cpo6cbeginE
	.align		8
        /*0098*/ 	.dword	_ZN41_INTERNAL_09da4556_4_k_cu_949374d2_2830684cuda3std6ranges3__45__cpo4cendE
	.align		8
        /*00a0*/ 	.dword	_ZN41_INTERNAL_09da4556_4_k_cu_949374d2_2830684cuda3std6ranges3__45__cpo7advanceE
	.align		8
        /*00a8*/ 	.dword	_ZN41_INTERNAL_09da4556_4_k_cu_949374d2_2830684cuda3std6ranges3__45__cpo9iter_swapE
	.align		8
        /*00b0*/ 	.dword	_ZN41_INTERNAL_09da4556_4_k_cu_949374d2_2830684cuda3std6ranges3__45__cpo4nextE
	.align		8
        /*00b8*/ 	.dword	_ZN41_INTERNAL_09da4556_4_k_cu_949374d2_2830684cuda3std6ranges3__45__cpo4prevE
	.align		8
        /*00c0*/ 	.dword	_ZN41_INTERNAL_09da4556_4_k_cu_949374d2_2830684cuda3std6ranges3__45__cpo4dataE
	.align		8
        /*00c8*/ 	.dword	_ZN41_INTERNAL_09da4556_4_k_cu_949374d2_2830684cuda3std6ranges3__45__cpo5cdataE
	.align		8
        /*00d0*/ 	.dword	_ZN41_INTERNAL_09da4556_4_k_cu_949374d2_2830684cuda3std6ranges3__45__cpo4sizeE
	.align		8
        /*00d8*/ 	.dword	_ZN41_INTERNAL_09da4556_4_k_cu_949374d2_2830684cuda3std6ranges3__45__cpo5ssizeE
	.align		8
        /*00e0*/ 	.dword	_ZN41_INTERNAL_09da4556_4_k_cu_949374d2_2830684cuda3std6ranges3__45__cpo8distanceE
	.align		8
        /*00e8*/ 	.dword	_ZN41_INTERNAL_09da4556_4_k_cu_949374d2_2830686thrust24THRUST_300001_SM_1000_NS6system6detail10sequential3seqE
	.align		8
        /*00f0*/ 	.dword	_ZN41_INTERNAL_09da4556_4_k_cu_949374d2_2830686thrust24THRUST_300001_SM_1000_NS12placeholders2_1E
	.align		8
        /*00f8*/ 	.dword	_ZN41_INTERNAL_09da4556_4_k_cu_949374d2_2830686thrust24THRUST_300001_SM_1000_NS12placeholders2_2E
	.align		8
        /*0100*/ 	.dword	_ZN41_INTERNAL_09da4556_4_k_cu_949374d2_2830686thrust24THRUST_300001_SM_1000_NS12placeholders2_3E
	.align		8
        /*0108*/ 	.dword	_ZN41_INTERNAL_09da4556_4_k_cu_949374d2_2830686thrust24THRUST_300001_SM_1000_NS12placeholders2_4E
	.align		8
        /*0110*/ 	.dword	_ZN41_INTERNAL_09da4556_4_k_cu_949374d2_2830686thrust24THRUST_300001_SM_1000_NS12placeholders2_5E
	.align		8
        /*0118*/ 	.dword	_ZN41_INTERNAL_09da4556_4_k_cu_949374d2_2830686thrust24THRUST_300001_SM_1000_NS12placeholders2_6E
	.align		8
        /*0120*/ 	.dword	_ZN41_INTERNAL_09da4556_4_k_cu_949374d2_2830686thrust24THRUST_300001_SM_1000_NS12placeholders2_7E
	.align		8
        /*0128*/ 	.dword	_ZN41_INTERNAL_09da4556_4_k_cu_949374d2_2830686thrust24THRUST_300001_SM_1000_NS12placeholders2_8E
	.align		8
        /*0130*/ 	.dword	_ZN41_INTERNAL_09da4556_4_k_cu_949374d2_2830686thrust24THRUST_300001_SM_1000_NS12placeholders2_9E
	.align		8
        /*0138*/ 	.dword	_ZN41_INTERNAL_09da4556_4_k_cu_949374d2_2830686thrust24THRUST_300001_SM_1000_NS12placeholders3_10E


//--------------------- .text._ZN3cub18CUB_300001_SM_10006detail11EmptyKernelIvEEvv --------------------------
	.section	.text._ZN3cub18CUB_300001_SM_10006detail11EmptyKernelIvEEvv,"ax",@progbits
	.align	128
        .global         _ZN3cub18CUB_300001_SM_10006detail11EmptyKernelIvEEvv
        .type           _ZN3cub18CUB_300001_SM_10006detail11EmptyKernelIvEEvv,@function
        .size           _ZN3cub18CUB_300001_SM_10006detail11EmptyKernelIvEEvv,(.L_x_1 - _ZN3cub18CUB_300001_SM_10006detail11EmptyKernelIvEEvv)
        .other          _ZN3cub18CUB_300001_SM_10006detail11EmptyKernelIvEEvv,@"STO_CUDA_ENTRY STV_DEFAULT"
_ZN3cub18CUB_300001_SM_10006detail11EmptyKernelIvEEvv:
.text._ZN3cub18CUB_300001_SM_10006detail11EmptyKernelIvEEvv:
[----:B------:R-:W-:Y:S01]  /*0000*/  LDC R1, c[0x0][0x37c] ;  /* 0x0000df00ff017b82 */ /* 0x000fe20000000800 */
[----:B------:R-:W-:Y:S05]  /*0010*/  EXIT ;  /* 0x000000000000794d */ /* 0x000fea0003800000 */
.L_x_0:
[----:B------:R-:W-:-:S00]  /*0020*/  BRA `(.L_x_0) ;  /* 0xfffffffc00fc7947 */ /* 0x000fc0000383ffff */
[----:B------:R-:W-:-:S00]  /*0030*/  NOP ;  /* 0x0000000000007918 */ /* 0x000fc00000000000 */
        /* <DEDUP_REMOVED lines=12> */
.L_x_1:


//--------------------- .nv.shared.reserved.0     --------------------------
	.section	.nv.shared.reserved.0,"aw",@nobits
	.weak		__nv_reservedSMEM_offset_0_alias
	.size		__nv_reservedSMEM_offset_0_alias, 0, 64
	.other		__nv_reservedSMEM_offset_0_alias,@"STO_CUDA_RESERVED_SHARED STV_DEFAULT"
__nv_reservedSMEM_offset_0_alias:
	.zero		0
	.zero		64


//--------------------- .nv.global                --------------------------
	.section	.nv.global,"aw",@nobits
.nv.global:
	.type		_ZN41_INTERNAL_09da4556_4_k_cu_949374d2_2830686thrust24THRUST_300001_SM_1000_NS12placeholders2_5E,@object
	.size		_ZN41_INTERNAL_09da4556_4_k_cu_949374d2_2830686thrust24THRUST_300001_SM_1000_NS12placeholders2_5E,(_ZN41_INTERNAL_09da4556_4_k_cu_949374d2_2830684cuda3std3__45__cpo6cbeginE - _ZN41_INTERNAL_09da4556_4_k_cu_949374d2_2830686thrust24THRUST_300001_SM_1000_NS12placeholders2_5E)
_ZN41_INTERNAL_09da4556_4_k_cu_949374d2_2830686thrust24THRUST_300001_SM_1000_NS12placeholders2_5E:
	.zero		1
	.type		_ZN41_INTERNAL_09da4556_4_k_cu_949374d2_2830684cuda3std3__45__cpo6cbeginE,@object
	.size		_ZN41_INTERNAL_09da4556_4_k_cu_949374d2_2830684cuda3std3__45__cpo6cbeginE,(_ZN41_INTERNAL_09da4556_4_k_cu_949374d2_2830684cuda3std6ranges3__45__cpo6cbeginE - _ZN41_INTERNAL_09da4556_4_k_cu_949374d2_2830684cuda3std3__45__cpo6cbeginE)
_ZN41_INTERNAL_09da4556_4_k_cu_949374d2_2830684cuda3std3__45__cpo6cbeginE:
	.zero		1
	.type		_ZN41_INTERNAL_09da4556_4_k_cu_949374d2_2830684cuda3std6ranges3__45__cpo6cbeginE,@object
	.size		_ZN41_INTERNAL_09da4556_4_k_cu_949374d2_2830684cuda3std6ranges3__45__cpo6cbeginE,(_ZN41_INTERNAL_09da4556_4_k_cu_949374d2_2830684cuda3std3__48in_placeE - _ZN41_INTERNAL_09da4556_4_k_cu_949374d2_2830684cuda3std6ranges3__45__cpo6cbeginE)
_ZN41_INTERNAL_09da4556_4_k_cu_949374d2_2830684cuda3std6ranges3__45__cpo6cbeginE:
	.zero		1
	.type		_ZN41_INTERNAL_09da4556_4_k_cu_949374d2_2830684cuda3std3__48in_placeE,@object
	.size		_ZN41_INTERNAL_09da4556_4_k_cu_949374d2_2830684cuda3std3__48in_placeE,(_ZN41_INTERNAL_09da4556_4_k_cu_949374d2_2830684cuda3std6ranges3__45__cpo4sizeE - _ZN41_INTERNAL_09da4556_4_k_cu_949374d2_2830684cuda3std3__48in_placeE)
_ZN41_INTERNAL_09da4556_4_k_cu_949374d2_2830684cuda3std3__48in_placeE:
	.zero		1
	.type		_ZN41_INTERNAL_09da4556_4_k_cu_949374d2_2830684cuda3std6ranges3__45__cpo4sizeE,@object
	.size		_ZN41_INTERNAL_09da4556_4_k_cu_949374d2_2830684cuda3std6ranges3__45__cpo4sizeE,(_ZN41_INTERNAL_09da4556_4_k_cu_949374d2_2830686thrust24THRUST_300001_SM_1000_NS12placeholders2_9E - _ZN41_INTERNAL_09da4556_4_k_cu_949374d2_2830684cuda3std6ranges3__45__cpo4sizeE)
_ZN41_INTERNAL_09da4556_4_k_cu_949374d2_2830684cuda3std6ranges3__45__cpo4sizeE:
	.zero		1
	.type		_ZN41_INTERNAL_09da4556_4_k_cu_949374d2_2830686thrust24THRUST_300001_SM_1000_NS12placeholders2_9E,@object
	.size		_ZN41_INTERNAL_09da4556_4_k_cu_949374d2_2830686thrust24THRUST_300001_SM_1000_NS12placeholders2_9E,(_ZN41_INTERNAL_09da4556_4_k_cu_949374d2_2830684cuda3std3__45__cpo7crbeginE - _ZN41_INTERNAL_09da4556_4_k_cu_949374d2_2830686thrust24THRUST_300001_SM_1000_NS12placeholders2_9E)
_ZN41_INTERNAL_09da4556_4_k_cu_949374d2_2830686thrust24THRUST_300001_SM_1000_NS12placeholders2_9E:
	.zero		1
	.type		_ZN41_INTERNAL_09da4556_4_k_cu_949374d2_2830684cuda3std3__45__cpo7crbeginE,@object
	.size		_ZN41_INTERNAL_09da4556_4_k_cu_949374d2_2830684cuda3std3__45__cpo7crbeginE,(_ZN41_INTERNAL_09da4556_4_k_cu_949374d2_2830684cuda3std6ranges3__45__cpo4nextE - _ZN41_INTERNAL_09da4556_4_k_cu_949374d2_2830684cuda3std3__45__cpo7crbeginE)
_ZN41_INTERNAL_09da4556_4_k_cu_949374d2_2830684cuda3std3__45__cpo7crbeginE:
	.zero		1
	.type		_ZN41_INTERNAL_09da4556_4_k_cu_949374d2_2830684cuda3std6ranges3__45__cpo4nextE,@object
	.size		_ZN41_INTERNAL_09da4556_4_k_cu_949374d2_2830684cuda3std6ranges3__45__cpo4nextE,(_ZN41_INTERNAL_09da4556_4_k_cu_949374d2_2830684cuda3std6ranges3__45__cpo4swapE - _ZN41_INTERNAL_09da4556_4_k_cu_949374d2_2830684cuda3std6ranges3__45__cpo4nextE)
_ZN41_INTERNAL_09da4556_4_k_cu_949374d2_2830684cuda3std6ranges3__45__cpo4nextE:
	.zero		1
	.type		_ZN41_INTERNAL_09da4556_4_k_cu_949374d2_2830684cuda3std6ranges3__45__cpo4swapE,@object
	.size		_ZN41_INTERNAL_09da4556_4_k_cu_949374d2_2830684cuda3std6ranges3__45__cpo4swapE,(_ZN41_INTERNAL_09da4556_4_k_cu_949374d2_2830686thrust24THRUST_300001_SM_1000_NS12placeholders2_1E - _ZN41_INTERNAL_09da4556_4_k_cu_949374d2_2830684cuda3std6ranges3__45__cpo4swapE)
_ZN41_INTERNAL_09da4556_4_k_cu_949374d2_2830684cuda3std6ranges3__45__cpo4swapE:
	.zero		1
	.type		_ZN41_INTERNAL_09da4556_4_k_cu_949374d2_2830686thrust24THRUST_300001_SM_1000_NS12placeholders2_1E,@object
	.size		_ZN41_INTERNAL_09da4556_4_k_cu_949374d2_2830686thrust24THRUST_300001_SM_1000_NS12placeholders2_1E,(_ZN41_INTERNAL_09da4556_4_k_cu_949374d2_2830686thrust24THRUST_300001_SM_1000_NS12placeholders2_3E - _ZN41_INTERNAL_09da4556_4_k_cu_949374d2_2830686thrust24THRUST_300001_SM_1000_NS12placeholders2_1E)
_ZN41_INTERNAL_09da4556_4_k_cu_949374d2_2830686thrust24THRUST_300001_SM_1000_NS12placeholders2_1E:
	.zero		1
	.type		_ZN41_INTERNAL_09da4556_4_k_cu_949374d2_2830686thrust24THRUST_300001_SM_1000_NS12placeholders2_3E,@object
	.size		_ZN41_INTERNAL_09da4556_4_k_cu_949374d2_2830686thrust24THRUST_300001_SM_1000_NS12placeholders2_3E,(_ZN41_INTERNAL_09da4556_4_k_cu_949374d2_2830684cuda3std3__45__cpo5beginE - _ZN41_INTERNAL_09da4556_4_k_cu_949374d2_2830686thrust24THRUST_300001_SM_1000_NS12placeholders2_3E)
_ZN41_INTERNAL_09da4556_4_k_cu_949374d2_2830686thrust24THRUST_300001_SM_1000_NS12placeholders2_3E:
	.zero		1
	.type		_ZN41_INTERNAL_09da4556_4_k_cu_949374d2_2830684cuda3std3__45__cpo5beginE,@object
	.size		_ZN41_INTERNAL_09da4556_4_k_cu_949374d2_2830684cuda3std3__45__cpo5beginE,(_ZN41_INTERNAL_09da4556_4_k_cu_949374d2_2830684cuda3std6ranges3__45__cpo5beginE - _ZN41_INTERNAL_09da4556_4_k_cu_949374d2_2830684cuda3std3__45__cpo5beginE)
_ZN41_INTERNAL_09da4556_4_k_cu_949374d2_2830684cuda3std3__45__cpo5beginE:
	.zero		1
	.type		_ZN41_INTERNAL_09da4556_4_k_cu_949374d2_2830684cuda3std6ranges3__45__cpo5beginE,@object
	.size		_ZN41_INTERNAL_09da4556_4_k_cu_949374d2_2830684cuda3std6ranges3__45__cpo5beginE,(_ZN41_INTERNAL_09da4556_4_k_cu_949374d2_2830684cuda3std3__443_GLOBAL__N__09da4556_4_k_cu_949374d2_2830686ignoreE - _ZN41_INTERNAL_09da4556_4_k_cu_949374d2_2830684cuda3std6ranges3__45__cpo5beginE)
_ZN41_INTERNAL_09da4556_4_k_cu_949374d2_2830684cuda3std6ranges3__45__cpo5beginE:
	.zero		1
	.type		_ZN41_INTERNAL_09da4556_4_k_cu_949374d2_2830684cuda3std3__443_GLOBAL__N__09da4556_4_k_cu_949374d2_2830686ignoreE,@object
	.size		_ZN41_INTERNAL_09da4556_4_k_cu_949374d2_2830684cuda3std3__443_GLOBAL__N__09da4556_4_k_cu_949374d2_2830686ignoreE,(_ZN41_INTERNAL_09da4556_4_k_cu_949374d2_2830684cuda3std6ranges3__45__cpo4dataE - _ZN41_INTERNAL_09da4556_4_k_cu_949374d2_2830684cuda3std3__443_GLOBAL__N__09da4556_4_k_cu_949374d2_2830686ignoreE)
_ZN41_INTERNAL_09da4556_4_k_cu_949374d2_2830684cuda3std3__443_GLOBAL__N__09da4556_4_k_cu_949374d2_2830686ignoreE:
	.zero		1
	.type		_ZN41_INTERNAL_09da4556_4_k_cu_949374d2_2830684cuda3std6ranges3__45__cpo4dataE,@object
	.size		_ZN41_INTERNAL_09da4556_4_k_cu_949374d2_2830684cuda3std6ranges3__45__cpo4dataE,(_ZN41_INTERNAL_09da4556_4_k_cu_949374d2_2830686thrust24THRUST_300001_SM_1000_NS12placeholders2_7E - _ZN41_INTERNAL_09da4556_4_k_cu_949374d2_2830684cuda3std6ranges3__45__cpo4dataE)
_ZN41_INTERNAL_09da4556_4_k_cu_949374d2_2830684cuda3std6ranges3__45__cpo4dataE:
	.zero		1
	.type		_ZN41_INTERNAL_09da4556_4_k_cu_949374d2_2830686thrust24THRUST_300001_SM_1000_NS12placeholders2_7E,@object
	.size		_ZN41_INTERNAL_09da4556_4_k_cu_949374d2_2830686thrust24THRUST_300001_SM_1000_NS12placeholders2_7E,(_ZN41_INTERNAL_09da4556_4_k_cu_949374d2_2830684cuda3std3__45__cpo6rbeginE - _ZN41_INTERNAL_09da4556_4_k_cu_949374d2_2830686thrust24THRUST_300001_SM_1000_NS12placeholders2_7E)
_ZN41_INTERNAL_09da4556_4_k_cu_949374d2_2830686thrust24THRUST_300001_SM_1000_NS12placeholders2_7E:
	.zero		1
	.type		_ZN41_INTERNAL_09da4556_4_k_cu_949374d2_2830684cuda3std3__45__cpo6rbeginE,@object
	.size		_ZN41_INTERNAL_09da4556_4_k_cu_949374d2_2830684cuda3std3__45__cpo6rbeginE,(_ZN41_INTERNAL_09da4556_4_k_cu_949374d2_2830684cuda3std6ranges3__45__cpo7advanceE - _ZN41_INTERNAL_09da4556_4_k_cu_949374d2_2830684cuda3std3__45__cpo6rbeginE)
_ZN41_INTERNAL_09da4556_4_k_cu_949374d2_2830684cuda3std3__45__cpo6rbeginE:
	.zero		1
	.type		_ZN41_INTERNAL_09da4556_4_k_cu_949374d2_2830684cuda3std6ranges3__45__cpo7advanceE,@object
	.size		_ZN41_INTERNAL_09da4556_4_k_cu_949374d2_2830684cuda3std6ranges3__45__cpo7advanceE,(_ZN41_INTERNAL_09da4556_4_k_cu_949374d2_2830684cuda3std3__47nulloptE - _ZN41_INTERNAL_09da4556_4_k_cu_949374d2_2830684cuda3std6ranges3__45__cpo7advanceE)
_ZN41_INTERNAL_09da4556_4_k_cu_949374d2_2830684cuda3std6ranges3__45__cpo7advanceE:
	.zero		1
	.type		_ZN41_INTERNAL_09da4556_4_k_cu_949374d2_2830684cuda3std3__47nulloptE,@object
	.size		_ZN41_INTERNAL_09da4556_4_k_cu_949374d2_2830684cuda3std3__47nulloptE,(_ZN41_INTERNAL_09da4556_4_k_cu_949374d2_2830684cuda3std6ranges3__45__cpo8distanceE - _ZN41_INTERNAL_09da4556_4_k_cu_949374d2_2830684cuda3std3__47nulloptE)
_ZN41_INTERNAL_09da4556_4_k_cu_949374d2_2830684cuda3std3__47nulloptE:
	.zero		1
	.type		_ZN41_INTERNAL_09da4556_4_k_cu_949374d2_2830684cuda3std6ranges3__45__cpo8distanceE,@object
	.size		_ZN41_INTERNAL_09da4556_4_k_cu_949374d2_2830684cuda3std6ranges3__45__cpo8distanceE,(_ZN41_INTERNAL_09da4556_4_k_cu_949374d2_2830686thrust24THRUST_300001_SM_1000_NS12placeholders2_6E - _ZN41_INTERNAL_09da4556_4_k_cu_949374d2_2830684cuda3std6ranges3__45__cpo8distanceE)
_ZN41_INTERNAL_09da4556_4_k_cu_949374d2_2830684cuda3std6ranges3__45__cpo8distanceE:
	.zero		1
	.type		_ZN41_INTERNAL_09da4556_4_k_cu_949374d2_2830686thrust24THRUST_300001_SM_1000_NS12placeholders2_6E,@object
	.size		_ZN41_INTERNAL_09da4556_4_k_cu_949374d2_2830686thrust24THRUST_300001_SM_1000_NS12placeholders2_6E,(_ZN41_INTERNAL_09da4556_4_k_cu_949374d2_2830684cuda3std3__45__cpo4cendE - _ZN41_INTERNAL_09da4556_4_k_cu_949374d2_2830686thrust24THRUST_300001_SM_1000_NS12placeholders2_6E)
_ZN41_INTERNAL_09da4556_4_k_cu_949374d2_2830686thrust24THRUST_300001_SM_1000_NS12placeholders2_6E:
	.zero		1
	.type		_ZN41_INTERNAL_09da4556_4_k_cu_949374d2_2830684cuda3std3__45__cpo4cendE,@object
	.size		_ZN41_INTERNAL_09da4556_4_k_cu_949374d2_2830684cuda3std3__45__cpo4cendE,(_ZN41_INTERNAL_09da4556_4_k_cu_949374d2_2830684cuda3std6ranges3__45__cpo4cendE - _ZN41_INTERNAL_09da4556_4_k_cu_949374d2_2830684cuda3std3__45__cpo4cendE)
_ZN41_INTERNAL_09da4556_4_k_cu_949374d2_2830684cuda3std3__45__cpo4cendE:
	.zero		1
	.type		_ZN41_INTERNAL_09da4556_4_k_cu_949374d2_2830684cuda3std6ranges3__45__cpo4cendE,@object
	.size		_ZN41_INTERNAL_09da4556_4_k_cu_949374d2_2830684cuda3std6ranges3__45__cpo4cendE,(_ZN41_INTERNAL_09da4556_4_k_cu_949374d2_2830684cuda3std3__420unreachable_sentinelE - _ZN41_INTERNAL_09da4556_4_k_cu_949374d2_2830684cuda3std6ranges3__45__cpo4cendE)
_ZN41_INTERNAL_09da4556_4_k_cu_949374d2_2830684cuda3std6ranges3__45__cpo4cendE:
	.zero		1
	.type		_ZN41_INTERNAL_09da4556_4_k_cu_949374d2_2830684cuda3std3__420unreachable_sentinelE,@object
	.size		_ZN41_INTERNAL_09da4556_4_k_cu_949374d2_2830684cuda3std3__420unreachable_sentinelE,(_ZN41_INTERNAL_09da4556_4_k_cu_949374d2_2830684cuda3std6ranges3__45__cpo5ssizeE - _ZN41_INTERNAL_09da4556_4_k_cu_949374d2_2830684cuda3std3__420unreachable_sentinelE)
_ZN41_INTERNAL_09da4556_4_k_cu_949374d2_2830684cuda3std3__420unreachable_sentinelE:
	.zero		1
	.type		_ZN41_INTERNAL_09da4556_4_k_cu_949374d2_2830684cuda3std6ranges3__45__cpo5ssizeE,@object
	.size		_ZN41_INTERNAL_09da4556_4_k_cu_949374d2_2830684cuda3std6ranges3__45__cpo5ssizeE,(_ZN41_INTERNAL_09da4556_4_k_cu_949374d2_2830686thrust24THRUST_300001_SM_1000_NS12placeholders3_10E - _ZN41_INTERNAL_09da4556_4_k_cu_949374d2_2830684cuda3std6ranges3__45__cpo5ssizeE)
_ZN41_INTERNAL_09da4556_4_k_cu_949374d2_2830684cuda3std6ranges3__45__cpo5ssizeE:
	.zero		1
	.type		_ZN41_INTERNAL_09da4556_4_k_cu_949374d2_2830686thrust24THRUST_300001_SM_1000_NS12placeholders3_10E,@object
	.size		_ZN41_INTERNAL_09da4556_4_k_cu_949374d2_2830686thrust24THRUST_300001_SM_1000_NS12placeholders3_10E,(_ZN41_INTERNAL_09da4556_4_k_cu_949374d2_2830684cuda3std3__45__cpo5crendE - _ZN41_INTERNAL_09da4556_4_k_cu_949374d2_2830686thrust24THRUST_300001_SM_1000_NS12placeholders3_10E)
_ZN41_INTERNAL_09da4556_4_k_cu_949374d2_2830686thrust24THRUST_300001_SM_1000_NS12placeholders3_10E:
	.zero		1
	.type		_ZN41_INTERNAL_09da4556_4_k_cu_949374d2_2830684cuda3std3__45__cpo5crendE,@object
	.size		_ZN41_INTERNAL_09da4556_4_k_cu_949374d2_2830684cuda3std3__45__cpo5crendE,(_ZN41_INTERNAL_09da4556_4_k_cu_949374d2_2830684cuda3std6ranges3__45__cpo4prevE - _ZN41_INTERNAL_09da4556_4_k_cu_949374d2_2830684cuda3std3__45__cpo5crendE)
_ZN41_INTERNAL_09da4556_4_k_cu_949374d2_2830684cuda3std3__45__cpo5crendE:
	.zero		1
	.type		_ZN41_INTERNAL_09da4556_4_k_cu_949374d2_2830684cuda3std6ranges3__45__cpo4prevE,@object
	.size		_ZN41_INTERNAL_09da4556_4_k_cu_949374d2_2830684cuda3std6ranges3__45__cpo4prevE,(_ZN41_INTERNAL_09da4556_4_k_cu_949374d2_2830684cuda3std6ranges3__45__cpo9iter_moveE - _ZN41_INTERNAL_09da4556_4_k_cu_949374d2_2830684cuda3std6ranges3__45__cpo4prevE)
_ZN41_INTERNAL_09da4556_4_k_cu_949374d2_2830684cuda3std6ranges3__45__cpo4prevE:
	.zero		1
	.type		_ZN41_INTERNAL_09da4556_4_k_cu_949374d2_2830684cuda3std6ranges3__45__cpo9iter_moveE,@object
	.size		_ZN41_INTERNAL_09da4556_4_k_cu_949374d2_2830684cuda3std6ranges3__45__cpo9iter_moveE,(_ZN41_INTERNAL_09da4556_4_k_cu_949374d2_2830686thrust24THRUST_300001_SM_1000_NS12placeholders2_2E - _ZN41_INTERNAL_09da4556_4_k_cu_949374d2_2830684cuda3std6ranges3__45__cpo9iter_moveE)
_ZN41_INTERNAL_09da4556_4_k_cu_949374d2_2830684cuda3std6ranges3__45__cpo9iter_moveE:
	.zero		1
	.type		_ZN41_INTERNAL_09da4556_4_k_cu_949374d2_2830686thrust24THRUST_300001_SM_1000_NS12placeholders2_2E,@object
	.size		_ZN41_INTERNAL_09da4556_4_k_cu_949374d2_2830686thrust24THRUST_300001_SM_1000_NS12placeholders2_2E,(_ZN41_INTERNAL_09da4556_4_k_cu_949374d2_2830686thrust24THRUST_300001_SM_1000_NS12placeholders2_4E - _ZN41_INTERNAL_09da4556_4_k_cu_949374d2_2830686thrust24THRUST_300001_SM_1000_NS12placeholders2_2E)
_ZN41_INTERNAL_09da4556_4_k_cu_949374d2_2830686thrust24THRUST_300001_SM_1000_NS12placeholders2_2E:
	.zero		1
	.type		_ZN41_INTERNAL_09da4556_4_k_cu_949374d2_2830686thrust24THRUST_300001_SM_1000_NS12placeholders2_4E,@object
	.size		_ZN41_INTERNAL_09da4556_4_k_cu_949374d2_2830686thrust24THRUST_300001_SM_1000_NS12placeholders2_4E,(_ZN41_INTERNAL_09da4556_4_k_cu_949374d2_2830684cuda3std3__45__cpo3endE - _ZN41_INTERNAL_09da4556_4_k_cu_949374d2_2830686thrust24THRUST_300001_SM_1000_NS12placeholders2_4E)
_ZN41_INTERNAL_09da4556_4_k_cu_949374d2_2830686thrust24THRUST_300001_SM_1000_NS12placeholders2_4E:
	.zero		1
	.type		_ZN41_INTERNAL_09da4556_4_k_cu_949374d2_2830684cuda3std3__45__cpo3endE,@object
	.size		_ZN41_INTERNAL_09da4556_4_k_cu_949374d2_2830684cuda3std3__45__cpo3endE,(_ZN41_INTERNAL_09da4556_4_k_cu_949374d2_2830684cuda3std6ranges3__45__cpo3endE - _ZN41_INTERNAL_09da4556_4_k_cu_949374d2_2830684cuda3std3__45__cpo3endE)
_ZN41_INTERNAL_09da4556_4_k_cu_949374d2_2830684cuda3std3__45__cpo3endE:
	.zero		1
	.type		_ZN41_INTERNAL_09da4556_4_k_cu_949374d2_2830684cuda3std6ranges3__45__cpo3endE,@object
	.size		_ZN41_INTERNAL_09da4556_4_k_cu_949374d2_2830684cuda3std6ranges3__45__cpo3endE,(_ZN41_INTERNAL_09da4556_4_k_cu_949374d2_2830684cuda3std3__419piecewise_constructE - _ZN41_INTERNAL_09da4556_4_k_cu_949374d2_2830684cuda3std6ranges3__45__cpo3endE)
_ZN41_INTERNAL_09da4556_4_k_cu_949374d2_2830684cuda3std6ranges3__45__cpo3endE:
	.zero		1
	.type		_ZN41_INTERNAL_09da4556_4_k_cu_949374d2_2830684cuda3std3__419piecewise_constructE,@object
	.size		_ZN41_INTERNAL_09da4556_4_k_cu_949374d2_2830684cuda3std3__419piecewise_constructE,(_ZN41_INTERNAL_09da4556_4_k_cu_949374d2_2830684cuda3std6ranges3__45__cpo5cdataE - _ZN41_INTERNAL_09da4556_4_k_cu_949374d2_2830684cuda3std3__419piecewise_constructE)
_ZN41_INTERNAL_09da4556_4_k_cu_949374d2_2830684cuda3std3__419piecewise_constructE:
	.zero		1
	.type		_ZN41_INTERNAL_09da4556_4_k_cu_949374d2_2830684cuda3std6ranges3__45__cpo5cdataE,@object
	.size		_ZN41_INTERNAL_09da4556_4_k_cu_949374d2_2830684cuda3std6ranges3__45__cpo5cdataE,(_ZN41_INTERNAL_09da4556_4_k_cu_949374d2_2830686thrust24THRUST_300001_SM_1000_NS12placeholders2_8E - _ZN41_INTERNAL_09da4556_4_k_cu_949374d2_2830684cuda3std6ranges3__45__cpo5cdataE)
_ZN41_INTERNAL_09da4556_4_k_cu_949374d2_2830684cuda3std6ranges3__45__cpo5cdataE:
	.zero		1
	.type		_ZN41_INTERNAL_09da4556_4_k_cu_949374d2_2830686thrust24THRUST_300001_SM_1000_NS12placeholders2_8E,@object
	.size		_ZN41_INTERNAL_09da4556_4_k_cu_949374d2_2830686thrust24THRUST_300001_SM_1000_NS12placeholders2_8E,(_ZN41_INTERNAL_09da4556_4_k_cu_949374d2_2830684cuda3std3__45__cpo4rendE - _ZN41_INTERNAL_09da4556_4_k_cu_949374d2_2830686thrust24THRUST_300001_SM_1000_NS12placeholders2_8E)
_ZN41_INTERNAL_09da4556_4_k_cu_949374d2_2830686thrust24THRUST_300001_SM_1000_NS12placeholders2_8E:
	.zero		1
	.type		_ZN41_INTERNAL_09da4556_4_k_cu_949374d2_2830684cuda3std3__45__cpo4rendE,@object
	.size		_ZN41_INTERNAL_09da4556_4_k_cu_949374d2_2830684cuda3std3__45__cpo4rendE,(_ZN41_INTERNAL_09da4556_4_k_cu_949374d2_2830684cuda3std6ranges3__45__cpo9iter_swapE - _ZN41_INTERNAL_09da4556_4_k_cu_949374d2_2830684cuda3std3__45__cpo4rendE)
_ZN41_INTERNAL_09da4556_4_k_cu_949374d2_2830684cuda3std3__45__cpo4rendE:
	.zero		1
	.type		_ZN41_INTERNAL_09da4556_4_k_cu_949374d2_2830684cuda3std6ranges3__45__cpo9iter_swapE,@object
	.size		_ZN41_INTERNAL_09da4556_4_k_cu_949374d2_2830684cuda3std6ranges3__45__cpo9iter_swapE,(_ZN41_INTERNAL_09da4556_4_k_cu_949374d2_2830684cuda3std3__48unexpectE - _ZN41_INTERNAL_09da4556_4_k_cu_949374d2_2830684cuda3std6ranges3__45__cpo9iter_swapE)
_ZN41_INTERNAL_09da4556_4_k_cu_949374d2_2830684cuda3std6ranges3__45__cpo9iter_swapE:
	.zero		1
	.type		_ZN41_INTERNAL_09da4556_4_k_cu_949374d2_2830684cuda3std3__48unexpectE,@object
	.size		_ZN41_INTERNAL_09da4556_4_k_cu_949374d2_2830684cuda3std3__48unexpectE,(_ZN41_INTERNAL_09da4556_4_k_cu_949374d2_2830686thrust24THRUST_300001_SM_1000_NS6system6detail10sequential3seqE - _ZN41_INTERNAL_09da4556_4_k_cu_949374d2_2830684cuda3std3__48unexpectE)
_ZN41_INTERNAL_09da4556_4_k_cu_949374d2_2830684cuda3std3__48unexpectE:
	.zero		1
	.type		_ZN41_INTERNAL_09da4556_4_k_cu_949374d2_2830686thrust24THRUST_300001_SM_1000_NS6system6detail10sequential3seqE,@object
	.size		_ZN41_INTERNAL_09da4556_4_k_cu_949374d2_2830686thrust24THRUST_300001_SM_1000_NS6system6detail10sequential3seqE,(.L_29 - _ZN41_INTERNAL_09da4556_4_k_cu_949374d2_2830686thrust24THRUST_300001_SM_1000_NS6system6detail10sequential3seqE)
_ZN41_INTERNAL_09da4556_4_k_cu_949374d2_2830686thrust24THRUST_300001_SM_1000_NS6system6detail10sequential3seqE:
	.zero		1
.L_29:


//--------------------- .nv.constant0._ZN3cub18CUB_300001_SM_10006detail11EmptyKernelIvEEvv --------------------------
	.section	.nv.constant0._ZN3cub18CUB_300001_SM_10006detail11EmptyKernelIvEEvv,"a",@progbits
	.sectionflags	@""
	.align	4
.nv.constant0._ZN3cub18CUB_300001_SM_10006detail11EmptyKernelIvEEvv:
	.zero		896


//--------------------- SYMBOLS --------------------------

	.type		.nv.reservedSmem.offset0,@object
	.size		.nv.reservedSmem.offset0,0x4
